//
// Generated by NVIDIA NVVM Compiler
//
// Compiler Build ID: CL-36424714
// Cuda compilation tools, release 13.0, V13.0.88
// Based on NVVM 20.0.0
//

.version 9.0
.target sm_100
.address_size 64

	// .globl	_Z6kernelP4nodePcPii
.global .align 1 .b8 _ZN34_INTERNAL_0895572f_4_k_cu_f4bccf6d4cuda3std3__45__cpo5beginE[1];
.global .align 1 .b8 _ZN34_INTERNAL_0895572f_4_k_cu_f4bccf6d4cuda3std3__45__cpo3endE[1];
.global .align 1 .b8 _ZN34_INTERNAL_0895572f_4_k_cu_f4bccf6d4cuda3std3__45__cpo6cbeginE[1];
.global .align 1 .b8 _ZN34_INTERNAL_0895572f_4_k_cu_f4bccf6d4cuda3std3__45__cpo4cendE[1];
.global .align 1 .b8 _ZN34_INTERNAL_0895572f_4_k_cu_f4bccf6d4cuda3std3__45__cpo6rbeginE[1];
.global .align 1 .b8 _ZN34_INTERNAL_0895572f_4_k_cu_f4bccf6d4cuda3std3__45__cpo4rendE[1];
.global .align 1 .b8 _ZN34_INTERNAL_0895572f_4_k_cu_f4bccf6d4cuda3std3__45__cpo7crbeginE[1];
.global .align 1 .b8 _ZN34_INTERNAL_0895572f_4_k_cu_f4bccf6d4cuda3std3__45__cpo5crendE[1];
.global .align 1 .b8 _ZN34_INTERNAL_0895572f_4_k_cu_f4bccf6d4cuda3std3__436_GLOBAL__N__0895572f_4_k_cu_f4bccf6d6ignoreE[1];
.global .align 1 .b8 _ZN34_INTERNAL_0895572f_4_k_cu_f4bccf6d4cuda3std3__419piecewise_constructE[1];
.global .align 1 .b8 _ZN34_INTERNAL_0895572f_4_k_cu_f4bccf6d4cuda3std3__48in_placeE[1];
.global .align 1 .b8 _ZN34_INTERNAL_0895572f_4_k_cu_f4bccf6d4cuda3std3__420unreachable_sentinelE[1];
.global .align 1 .b8 _ZN34_INTERNAL_0895572f_4_k_cu_f4bccf6d4cuda3std3__47nulloptE[1];
.global .align 1 .b8 _ZN34_INTERNAL_0895572f_4_k_cu_f4bccf6d4cuda3std3__48unexpectE[1];
.global .align 1 .b8 _ZN34_INTERNAL_0895572f_4_k_cu_f4bccf6d4cuda3std6ranges3__45__cpo4swapE[1];
.global .align 1 .b8 _ZN34_INTERNAL_0895572f_4_k_cu_f4bccf6d4cuda3std6ranges3__45__cpo9iter_moveE[1];
.global .align 1 .b8 _ZN34_INTERNAL_0895572f_4_k_cu_f4bccf6d4cuda3std6ranges3__45__cpo5beginE[1];
.global .align 1 .b8 _ZN34_INTERNAL_0895572f_4_k_cu_f4bccf6d4cuda3std6ranges3__45__cpo3endE[1];
.global .align 1 .b8 _ZN34_INTERNAL_0895572f_4_k_cu_f4bccf6d4cuda3std6ranges3__45__cpo6cbeginE[1];
.global .align 1 .b8 _ZN34_INTERNAL_0895572f_4_k_cu_f4bccf6d4cuda3std6ranges3__45__cpo4cendE[1];
.global .align 1 .b8 _ZN34_INTERNAL_0895572f_4_k_cu_f4bccf6d4cuda3std6ranges3__45__cpo7advanceE[1];
.global .align 1 .b8 _ZN34_INTERNAL_0895572f_4_k_cu_f4bccf6d4cuda3std6ranges3__45__cpo9iter_swapE[1];
.global .align 1 .b8 _ZN34_INTERNAL_0895572f_4_k_cu_f4bccf6d4cuda3std6ranges3__45__cpo4nextE[1];
.global .align 1 .b8 _ZN34_INTERNAL_0895572f_4_k_cu_f4bccf6d4cuda3std6ranges3__45__cpo4prevE[1];
.global .align 1 .b8 _ZN34_INTERNAL_0895572f_4_k_cu_f4bccf6d4cuda3std6ranges3__45__cpo4dataE[1];
.global .align 1 .b8 _ZN34_INTERNAL_0895572f_4_k_cu_f4bccf6d4cuda3std6ranges3__45__cpo5cdataE[1];
.global .align 1 .b8 _ZN34_INTERNAL_0895572f_4_k_cu_f4bccf6d4cuda3std6ranges3__45__cpo4sizeE[1];
.global .align 1 .b8 _ZN34_INTERNAL_0895572f_4_k_cu_f4bccf6d4cuda3std6ranges3__45__cpo5ssizeE[1];
.global .align 1 .b8 _ZN34_INTERNAL_0895572f_4_k_cu_f4bccf6d4cuda3std6ranges3__45__cpo8distanceE[1];
.global .align 1 .b8 _ZN34_INTERNAL_0895572f_4_k_cu_f4bccf6d6thrust24THRUST_300001_SM_1000_NS8cuda_cub3parE[1];
.global .align 1 .b8 _ZN34_INTERNAL_0895572f_4_k_cu_f4bccf6d6thrust24THRUST_300001_SM_1000_NS8cuda_cub10par_nosyncE[1];
.global .align 1 .b8 _ZN34_INTERNAL_0895572f_4_k_cu_f4bccf6d6thrust24THRUST_300001_SM_1000_NS6system6detail10sequential3seqE[1];
.global .align 1 .b8 _ZN34_INTERNAL_0895572f_4_k_cu_f4bccf6d6thrust24THRUST_300001_SM_1000_NS6system3cpp3parE[1];
.global .align 1 .b8 _ZN34_INTERNAL_0895572f_4_k_cu_f4bccf6d6thrust24THRUST_300001_SM_1000_NS12placeholders2_1E[1];
.global .align 1 .b8 _ZN34_INTERNAL_0895572f_4_k_cu_f4bccf6d6thrust24THRUST_300001_SM_1000_NS12placeholders2_2E[1];
.global .align 1 .b8 _ZN34_INTERNAL_0895572f_4_k_cu_f4bccf6d6thrust24THRUST_300001_SM_1000_NS12placeholders2_3E[1];
.global .align 1 .b8 _ZN34_INTERNAL_0895572f_4_k_cu_f4bccf6d6thrust24THRUST_300001_SM_1000_NS12placeholders2_4E[1];
.global .align 1 .b8 _ZN34_INTERNAL_0895572f_4_k_cu_f4bccf6d6thrust24THRUST_300001_SM_1000_NS12placeholders2_5E[1];
.global .align 1 .b8 _ZN34_INTERNAL_0895572f_4_k_cu_f4bccf6d6thrust24THRUST_300001_SM_1000_NS12placeholders2_6E[1];
.global .align 1 .b8 _ZN34_INTERNAL_0895572f_4_k_cu_f4bccf6d6thrust24THRUST_300001_SM_1000_NS12placeholders2_7E[1];
.global .align 1 .b8 _ZN34_INTERNAL_0895572f_4_k_cu_f4bccf6d6thrust24THRUST_300001_SM_1000_NS12placeholders2_8E[1];
.global .align 1 .b8 _ZN34_INTERNAL_0895572f_4_k_cu_f4bccf6d6thrust24THRUST_300001_SM_1000_NS12placeholders2_9E[1];
.global .align 1 .b8 _ZN34_INTERNAL_0895572f_4_k_cu_f4bccf6d6thrust24THRUST_300001_SM_1000_NS12placeholders3_10E[1];
.global .align 1 .b8 _ZN34_INTERNAL_0895572f_4_k_cu_f4bccf6d6thrust24THRUST_300001_SM_1000_NS3seqE[1];
.global .align 1 .b8 _ZN34_INTERNAL_0895572f_4_k_cu_f4bccf6d6thrust24THRUST_300001_SM_1000_NS6deviceE[1];

.visible .entry _Z6kernelP4nodePcPii(
	.param .u64 .ptr .align 1 _Z6kernelP4nodePcPii_param_0,
	.param .u64 .ptr .align 1 _Z6kernelP4nodePcPii_param_1,
	.param .u64 .ptr .align 1 _Z6kernelP4nodePcPii_param_2,
	.param .u32 _Z6kernelP4nodePcPii_param_3
)
{
	.reg .pred 	%p<3>;
	.reg .b16 	%rs<5>;
	.reg .b32 	%r<5>;
	.reg .b64 	%rd<11>;

	ld.param.u64 	%rd6, [_Z6kernelP4nodePcPii_param_0];
	ld.param.u64 	%rd5, [_Z6kernelP4nodePcPii_param_1];
	cvta.to.global.u64 	%rd10, %rd6;
	ld.global.u8 	%rs4, [%rd10];
	setp.eq.s16 	%p1, %rs4, 0;
	@%p1 bra 	$L__BB0_3;
	cvta.to.global.u64 	%rd2, %rd5;
	mov.b32 	%r4, 0;
$L__BB0_2:
	add.s32 	%r2, %r4, 1;
	cvt.u64.u32 	%rd7, %r4;
	add.s64 	%rd8, %rd2, %rd7;
	st.global.u8 	[%rd8], %rs4;
	ld.global.u64 	%rd9, [%rd10+8];
	cvta.to.global.u64 	%rd10, %rd9;
	ld.global.u8 	%rs4, [%rd10];
	setp.ne.s16 	%p2, %rs4, 0;
	mov.u32 	%r4, %r2;
	@%p2 bra 	$L__BB0_2;
$L__BB0_3:
	ret;

}
	// .globl	_ZN3cub18CUB_300001_SM_10006detail11EmptyKernelIvEEvv
.visible .entry _ZN3cub18CUB_300001_SM_10006detail11EmptyKernelIvEEvv()
{


	ret;

}


// ===== COMPILED SASS (sm_100) =====

	.target	sm_100

	.elftype	@"ET_EXEC"


//--------------------- .note.nv.tkinfo           --------------------------
	.section	.note.nv.tkinfo,"",@"SHT_NOTE"
	.sectionflags	@"SHF_NOTE_NV_TKINFO"
	.tkinfo
        /*0018*/ 	.word	0x00000002
        /*0030*/ 	.string	""
        /*0030*/ 	.string	"ptxas"
        /*0030*/ 	.string	"Cuda compilation tools, release 13.0, V13.0.88"
        /*0030*/ 	.string	"Build cuda_13.0.r13.0/compiler.36424714_0"
        /*0030*/ 	.string	"-arch sm_100 -m 64 "



//--------------------- .note.nv.cuinfo           --------------------------
	.section	.note.nv.cuinfo,"",@"SHT_NOTE"
	.sectionflags	@"SHF_NOTE_NV_CUINFO"
        /*0018*/ 	.short	0x0002
        /*001a*/ 	.short	0x0064
        /*001c*/ 	.short	0x0082
	.zero		2


//--------------------- .nv.info                  --------------------------
	.section	.nv.info,"",@"SHT_CUDA_INFO"
	.align	4


	//----- nvinfo : EIATTR_REGCOUNT
	.align		4
        /*0000*/ 	.byte	0x04, 0x2f
        /*0002*/ 	.short	(.L_46 - .L_45)
	.align		4
.L_45:
        /*0004*/ 	.word	index@(_Z6kernelP4nodePcPii)
        /*0008*/ 	.word	0x0000000a


	//----- nvinfo : EIATTR_FRAME_SIZE
	.align		4
.L_46:
        /*000c*/ 	.byte	0x04, 0x11
        /*000e*/ 	.short	(.L_48 - .L_47)
	.align		4
.L_47:
        /*0010*/ 	.word	index@(_Z6kernelP4nodePcPii)
        /*0014*/ 	.word	0x00000000


	//----- nvinfo : EIATTR_REGCOUNT
	.align		4
.L_48:
        /*0018*/ 	.byte	0x04, 0x2f
        /*001a*/ 	.short	(.L_50 - .L_49)
	.align		4
.L_49:
        /*001c*/ 	.word	index@(_ZN3cub18CUB_300001_SM_10006detail11EmptyKernelIvEEvv)
        /*0020*/ 	.word	0x00000004


	//----- nvinfo : EIATTR_FRAME_SIZE
	.align		4
.L_50:
        /*0024*/ 	.byte	0x04, 0x11
        /*0026*/ 	.short	(.L_52 - .L_51)
	.align		4
.L_51:
        /*0028*/ 	.word	index@(_ZN3cub18CUB_300001_SM_10006detail11EmptyKernelIvEEvv)
        /*002c*/ 	.word	0x00000000


	//----- nvinfo : EIATTR_MIN_STACK_SIZE
	.align		4
.L_52:
        /*0030*/ 	.byte	0x04, 0x12
        /*0032*/ 	.short	(.L_54 - .L_53)
	.align		4
.L_53:
        /*0034*/ 	.word	index@(_ZN3cub18CUB_300001_SM_10006detail11EmptyKernelIvEEvv)
        /*0038*/ 	.word	0x00000000


	//----- nvinfo : EIATTR_MIN_STACK_SIZE
	.align		4
.L_54:
        /*003c*/ 	.byte	0x04, 0x12
        /*003e*/ 	.short	(.L_56 - .L_55)
	.align		4
.L_55:
        /*0040*/ 	.word	index@(_Z6kernelP4nodePcPii)
        /*0044*/ 	.word	0x00000000
.L_56:


//--------------------- .nv.compat                --------------------------
	.section	.nv.compat,"",@"SHT_CUDA_COMPAT_INFO"
	.align	4
        /*0000*/ 	.byte	0x02, 0x09, 0x00, 0x00, 0x02, 0x02, 0x01, 0x00, 0x02, 0x05, 0x05, 0x00, 0x03, 0x07, 0x01, 0x01
        /*0010*/ 	.byte	0x02, 0x03, 0x00, 0x00, 0x02, 0x06, 0x01, 0x00, 0x04, 0x0b, 0x08, 0x00, 0x09, 0x00, 0x00, 0x00
        /*0020*/ 	.byte	0x00, 0x00, 0x00, 0x00


//--------------------- .nv.info._ZN3cub18CUB_300001_SM_10006detail11EmptyKernelIvEEvv --------------------------
	.section	.nv.info._ZN3cub18CUB_300001_SM_10006detail11EmptyKernelIvEEvv,"",@"SHT_CUDA_INFO"
	.sectionflags	@""
	.align	4


	//----- nvinfo : EIATTR_CUDA_API_VERSION
	.align		4
        /*0000*/ 	.byte	0x04, 0x37
        /*0002*/ 	.short	(.L_58 - .L_57)
.L_57:
        /*0004*/ 	.word	0x00000082


	//----- nvinfo : EIATTR_SPARSE_MMA_MASK
	.align		4
.L_58:
        /*0008*/ 	.byte	0x03, 0x50
        /*000a*/ 	.short	0x0000


	//----- nvinfo : EIATTR_MAXREG_COUNT
	.align		4
        /*000c*/ 	.byte	0x03, 0x1b
        /*000e*/ 	.short	0x00ff


	//----- nvinfo : EIATTR_MERCURY_ISA_VERSION
	.align		4
        /*0010*/ 	.byte	0x03, 0x5f
        /*0012*/ 	.short	0x0101


	//----- nvinfo : EIATTR_VRC_CTA_INIT_COUNT
	.align		4
        /*0014*/ 	.byte	0x02, 0x4a
	.zero		1
	.zero		1


	//----- nvinfo : EIATTR_EXIT_INSTR_OFFSETS
	.align		4
        /*0018*/ 	.byte	0x04, 0x1c
        /*001a*/ 	.short	(.L_60 - .L_59)


	//   ....[0]....
.L_59:
        /*001c*/ 	.word	0x00000010


	//----- nvinfo : EIATTR_SW_WAR
	.align		4
.L_60:
        /*0020*/ 	.byte	0x04, 0x36
        /*0022*/ 	.short	(.L_62 - .L_61)
.L_61:
        /*0024*/ 	.word	0x00000008
.L_62:


//--------------------- .nv.info._Z6kernelP4nodePcPii --------------------------
	.section	.nv.info._Z6kernelP4nodePcPii,"",@"SHT_CUDA_INFO"
	.sectionflags	@""
	.align	4


	//----- nvinfo : EIATTR_CUDA_API_VERSION
	.align		4
        /*0000*/ 	.byte	0x04, 0x37
        /*0002*/ 	.short	(.L_64 - .L_63)
.L_63:
        /*0004*/ 	.word	0x00000082


	//----- nvinfo : EIATTR_KPARAM_INFO
	.align		4
.L_64:
        /*0008*/ 	.byte	0x04, 0x17
        /*000a*/ 	.short	(.L_66 - .L_65)
.L_65:
        /*000c*/ 	.word	0x00000000
        /*0010*/ 	.short	0x0003
        /*0012*/ 	.short	0x0018
        /*0014*/ 	.byte	0x00, 0xf0, 0x11, 0x00


	//----- nvinfo : EIATTR_KPARAM_INFO
	.align		4
.L_66:
        /*0018*/ 	.byte	0x04, 0x17
        /*001a*/ 	.short	(.L_68 - .L_67)
.L_67:
        /*001c*/ 	.word	0x00000000
        /*0020*/ 	.short	0x0002
        /*0022*/ 	.short	0x0010
        /*0024*/ 	.byte	0x00, 0xf5, 0x21, 0x00


	//----- nvinfo : EIATTR_KPARAM_INFO
	.align		4
.L_68:
        /*0028*/ 	.byte	0x04, 0x17
        /*002a*/ 	.short	(.L_70 - .L_69)
.L_69:
        /*002c*/ 	.word	0x00000000
        /*0030*/ 	.short	0x0001
        /*0032*/ 	.short	0x0008
        /*0034*/ 	.byte	0x00, 0xf5, 0x21, 0x00


	//----- nvinfo : EIATTR_KPARAM_INFO
	.align		4
.L_70:
        /*0038*/ 	.byte	0x04, 0x17
        /*003a*/ 	.short	(.L_72 - .L_71)
.L_71:
        /*003c*/ 	.word	0x00000000
        /*0040*/ 	.short	0x0000
        /*0042*/ 	.short	0x0000
        /*0044*/ 	.byte	0x00, 0xf5, 0x21, 0x00


	//----- nvinfo : EIATTR_SPARSE_MMA_MASK
	.align		4
.L_72:
        /*0048*/ 	.byte	0x03, 0x50
        /*004a*/ 	.short	0x0000


	//----- nvinfo : EIATTR_MAXREG_COUNT
	.align		4
        /*004c*/ 	.byte	0x03, 0x1b
        /*004e*/ 	.short	0x00ff


	//----- nvinfo : EIATTR_MERCURY_ISA_VERSION
	.align		4
        /*0050*/ 	.byte	0x03, 0x5f
        /*0052*/ 	.short	0x0101


	//----- nvinfo : EIATTR_VRC_CTA_INIT_COUNT
	.align		4
        /*0054*/ 	.byte	0x02, 0x4a
	.zero		1
	.zero		1


	//----- nvinfo : EIATTR_EXIT_INSTR_OFFSETS
	.align		4
        /*0058*/ 	.byte	0x04, 0x1c
        /*005a*/ 	.short	(.L_74 - .L_73)


	//   ....[0]....
.L_73:
        /*005c*/ 	.word	0x00000050


	//   ....[1]....
        /*0060*/ 	.word	0x00000130


	//----- nvinfo : EIATTR_CBANK_PARAM_SIZE
	.align		4
.L_74:
        /*0064*/ 	.byte	0x03, 0x19
        /*0066*/ 	.short	0x001c


	//----- nvinfo : EIATTR_PARAM_CBANK
	.align		4
        /*0068*/ 	.byte	0x04, 0x0a
        /*006a*/ 	.short	(.L_76 - .L_75)
	.align		4
.L_75:
        /*006c*/ 	.word	index@(.nv.constant0._Z6kernelP4nodePcPii)
        /*0070*/ 	.short	0x0380
        /*0072*/ 	.short	0x001c


	//----- nvinfo : EIATTR_SW_WAR
	.align		4
.L_76:
        /*0074*/ 	.byte	0x04, 0x36
        /*0076*/ 	.short	(.L_78 - .L_77)
.L_77:
        /*0078*/ 	.word	0x00000008
.L_78:


//--------------------- .nv.callgraph             --------------------------
	.section	.nv.callgraph,"",@"SHT_CUDA_CALLGRAPH"
	.align	4
	.sectionentsize	8
	.align		4
        /*0000*/ 	.word	0x00000000
	.align		4
        /*0004*/ 	.word	0xffffffff
	.align		4
        /*0008*/ 	.word	0x00000000
	.align		4
        /*000c*/ 	.word	0xfffffffe
	.align		4
        /*0010*/ 	.word	0x00000000
	.align		4
        /*0014*/ 	.word	0xfffffffd
	.align		4
        /*0018*/ 	.word	0x00000000
	.align		4
        /*001c*/ 	.word	0xfffffffc


//--------------------- .nv.constant4             --------------------------
	.section	.nv.constant4,"a",@progbits
	.align	8
	.align		8
.nv.constant4:
        /*0000*/ 	.dword	_ZN34_INTERNAL_0895572f_4_k_cu_f4bccf6d4cuda3std3__45__cpo5beginE
	.align		8
        /*0008*/ 	.dword	_ZN34_INTERNAL_0895572f_4_k_cu_f4bccf6d4cuda3std3__45__cpo3endE
	.align		8
        /*0010*/ 	.dword	_ZN34_INTERNAL_0895572f_4_k_cu_f4bccf6d4cuda3std3__45__cpo6cbeginE
	.align		8
        /*0018*/ 	.dword	_ZN34_INTERNAL_0895572f_4_k_cu_f4bccf6d4cuda3std3__45__cpo4cendE
	.align		8
        /*0020*/ 	.dword	_ZN34_INTERNAL_0895572f_4_k_cu_f4bccf6d4cuda3std3__45__cpo6rbeginE
	.align		8
        /*0028*/ 	.dword	_ZN34_INTERNAL_0895572f_4_k_cu_f4bccf6d4cuda3std3__45__cpo4rendE
	.align		8
        /*0030*/ 	.dword	_ZN34_INTERNAL_0895572f_4_k_cu_f4bccf6d4cuda3std3__45__cpo7crbeginE
	.align		8
        /*0038*/ 	.dword	_ZN34_INTERNAL_0895572f_4_k_cu_f4bccf6d4cuda3std3__45__cpo5crendE
	.align		8
        /*0040*/ 	.dword	_ZN34_INTERNAL_0895572f_4_k_cu_f4bccf6d4cuda3std3__436_GLOBAL__N__0895572f_4_k_cu_f4bccf6d6ignoreE
	.align		8
        /*0048*/ 	.dword	_ZN34_INTERNAL_0895572f_4_k_cu_f4bccf6d4cuda3std3__419piecewise_constructE
	.align		8
        /*0050*/ 	.dword	_ZN34_INTERNAL_0895572f_4_k_cu_f4bccf6d4cuda3std3__48in_placeE
	.align		8
        /*0058*/ 	.dword	_ZN34_INTERNAL_0895572f_4_k_cu_f4bccf6d4cuda3std3__420unreachable_sentinelE
	.align		8
        /*0060*/ 	.dword	_ZN34_INTERNAL_0895572f_4_k_cu_f4bccf6d4cuda3std3__47nulloptE
	.align		8
        /*0068*/ 	.dword	_ZN34_INTERNAL_0895572f_4_k_cu_f4bccf6d4cuda3std3__48unexpectE
	.align		8
        /*0070*/ 	.dword	_ZN34_INTERNAL_0895572f_4_k_cu_f4bccf6d4cuda3std6ranges3__45__cpo4swapE
	.align		8
        /*0078*/ 	.dword	_ZN34_INTERNAL_0895572f_4_k_cu_f4bccf6d4cuda3std6ranges3__45__cpo9iter_moveE
	.align		8
        /*0080*/ 	.dword	_ZN34_INTERNAL_0895572f_4_k_cu_f4bccf6d4cuda3std6ranges3__45__cpo5beginE
	.align		8
        /*0088*/ 	.dword	_ZN34_INTERNAL_0895572f_4_k_cu_f4bccf6d4cuda3std6ranges3__45__cpo3endE
	.align		8
        /*0090*/ 	.dword	_ZN34_INTERNAL_0895572f_4_k_cu_f4bccf6d4cuda3std6ranges3__45__cpo6cbeginE
	.align		8
        /*0098*/ 	.dword	_ZN34_INTERNAL_0895572f_4_k_cu_f4bccf6d4cuda3std6ranges3__45__cpo4cendE
	.align		8
        /*00a0*/ 	.dword	_ZN34_INTERNAL_0895572f_4_k_cu_f4bccf6d4cuda3std6ranges3__45__cpo7advanceE
	.align		8
        /*00a8*/ 	.dword	_ZN34_INTERNAL_0895572f_4_k_cu_f4bccf6d4cuda3std6ranges3__45__cpo9iter_swapE
	.align		8
        /*00b0*/ 	.dword	_ZN34_INTERNAL_0895572f_4_k_cu_f4bccf6d4cuda3std6ranges3__45__cpo4nextE
	.align		8
        /*00b8*/ 	.dword	_ZN34_INTERNAL_0895572f_4_k_cu_f4bccf6d4cuda3std6ranges3__45__cpo4prevE
	.align		8
        /*00c0*/ 	.dword	_ZN34_INTERNAL_0895572f_4_k_cu_f4bccf6d4cuda3std6ranges3__45__cpo4dataE
	.align		8
        /*00c8*/ 	.dword	_ZN34_INTERNAL_0895572f_4_k_cu_f4bccf6d4cuda3std6ranges3__45__cpo5cdataE
	.align		8
        /*00d0*/ 	.dword	_ZN34_INTERNAL_0895572f_4_k_cu_f4bccf6d4cuda3std6ranges3__45__cpo4sizeE
	.align		8
        /*00d8*/ 	.dword	_ZN34_INTERNAL_0895572f_4_k_cu_f4bccf6d4cuda3std6ranges3__45__cpo5ssizeE
	.align		8
        /*00e0*/ 	.dword	_ZN34_INTERNAL_0895572f_4_k_cu_f4bccf6d4cuda3std6ranges3__45__cpo8distanceE
	.align		8
        /*00e8*/ 	.dword	_ZN34_INTERNAL_0895572f_4_k_cu_f4bccf6d6thrust24THRUST_300001_SM_1000_NS8cuda_cub3parE
	.align		8
        /*00f0*/ 	.dword	_ZN34_INTERNAL_0895572f_4_k_cu_f4bccf6d6thrust24THRUST_300001_SM_1000_NS8cuda_cub10par_nosyncE
	.align		8
        /*00f8*/ 	.dword	_ZN34_INTERNAL_0895572f_4_k_cu_f4bccf6d6thrust24THRUST_300001_SM_1000_NS6system6detail10sequential3seqE
	.align		8
        /*0100*/ 	.dword	_ZN34_INTERNAL_0895572f_4_k_cu_f4bccf6d6thrust24THRUST_300001_SM_1000_NS6system3cpp3parE
	.align		8
        /*0108*/ 	.dword	_ZN34_INTERNAL_0895572f_4_k_cu_f4bccf6d6thrust24THRUST_300001_SM_1000_NS12placeholders2_1E
	.align		8
        /*0110*/ 	.dword	_ZN34_INTERNAL_0895572f_4_k_cu_f4bccf6d6thrust24THRUST_300001_SM_1000_NS12placeholders2_2E
	.align		8
        /*0118*/ 	.dword	_ZN34_INTERNAL_0895572f_4_k_cu_f4bccf6d6thrust24THRUST_300001_SM_1000_NS12placeholders2_3E
	.align		8
        /*0120*/ 	.dword	_ZN34_INTERNAL_0895572f_4_k_cu_f4bccf6d6thrust24THRUST_300001_SM_1000_NS12placeholders2_4E
	.align		8
        /*0128*/ 	.dword	_ZN34_INTERNAL_0895572f_4_k_cu_f4bccf6d6thrust24THRUST_300001_SM_1000_NS12placeholders2_5E
	.align		8
        /*0130*/ 	.dword	_ZN34_INTERNAL_0895572f_4_k_cu_f4bccf6d6thrust24THRUST_300001_SM_1000_NS12placeholders2_6E
	.align		8
        /*0138*/ 	.dword	_ZN34_INTERNAL_0895572f_4_k_cu_f4bccf6d6thrust24THRUST_300001_SM_1000_NS12placeholders2_7E
	.align		8
        /*0140*/ 	.dword	_ZN34_INTERNAL_0895572f_4_k_cu_f4bccf6d6thrust24THRUST_300001_SM_1000_NS12placeholders2_8E
	.align		8
        /*0148*/ 	.dword	_ZN34_INTERNAL_0895572f_4_k_cu_f4bccf6d6thrust24THRUST_300001_SM_1000_NS12placeholders2_9E
	.align		8
        /*0150*/ 	.dword	_ZN34_INTERNAL_0895572f_4_k_cu_f4bccf6d6thrust24THRUST_300001_SM_1000_NS12placeholders3_10E
	.align		8
        /*0158*/ 	.dword	_ZN34_INTERNAL_0895572f_4_k_cu_f4bccf6d6thrust24THRUST_300001_SM_1000_NS3seqE
	.align		8
        /*0160*/ 	.dword	_ZN34_INTERNAL_0895572f_4_k_cu_f4bccf6d6thrust24THRUST_300001_SM_1000_NS6deviceE


//--------------------- .text._ZN3cub18CUB_300001_SM_10006detail11EmptyKernelIvEEvv --------------------------
	.section	.text._ZN3cub18CUB_300001_SM_10006detail11EmptyKernelIvEEvv,"ax",@progbits
	.align	128
        .global         _ZN3cub18CUB_300001_SM_10006detail11EmptyKernelIvEEvv
        .type           _ZN3cub18CUB_300001_SM_10006detail11EmptyKernelIvEEvv,@function
        .size           _ZN3cub18CUB_300001_SM_10006detail11EmptyKernelIvEEvv,(.L_x_3 - _ZN3cub18CUB_300001_SM_10006detail11EmptyKernelIvEEvv)
        .other          _ZN3cub18CUB_300001_SM_10006detail11EmptyKernelIvEEvv,@"STO_CUDA_ENTRY STV_DEFAULT"
_ZN3cub18CUB_300001_SM_10006detail11EmptyKernelIvEEvv:
.text._ZN3cub18CUB_300001_SM_10006detail11EmptyKernelIvEEvv:
[----:B------:R-:W-:Y:S01]  /*0000*/  LDC R1, c[0x0][0x37c] ;  /* 0x0000df00ff017b82 */ /* 0x000fe20000000800 */
[----:B------:R-:W-:Y:S05]  /*0010*/  EXIT ;  /* 0x000000000000794d */ /* 0x000fea0003800000 */
.L_x_0:
[----:B------:R-:W-:-:S00]  /*0020*/  BRA `(.L_x_0) ;  /* 0xfffffffc00fc7947 */ /* 0x000fc0000383ffff */
[----:B------:R-:W-:-:S00]  /*0030*/  NOP ;  /* 0x0000000000007918 */ /* 0x000fc00000000000 */
        /* <DEDUP_REMOVED lines=12> */
.L_x_3:


//--------------------- .text._Z6kernelP4nodePcPii --------------------------
	.section	.text._Z6kernelP4nodePcPii,"ax",@progbits
	.align	128
        .global         _Z6kernelP4nodePcPii
        .type           _Z6kernelP4nodePcPii,@function
        .size           _Z6kernelP4nodePcPii,(.L_x_4 - _Z6kernelP4nodePcPii)
        .other          _Z6kernelP4nodePcPii,@"STO_CUDA_ENTRY STV_DEFAULT"
_Z6kernelP4nodePcPii:
.text._Z6kernelP4nodePcPii:
[----:B------:R-:W-:Y:S08]  /*0000*/  LDC R1, c[0x0][0x37c] ;  /* 0x0000df00ff017b82 */ /* 0x000ff00000000800 */
[----:B------:R-:W0:Y:S01]  /*0010*/  LDC.64 R2, c[0x0][0x380] ;  /* 0x0000e000ff027b82 */ /* 0x000e220000000a00 */
[----:B------:R-:W0:Y:S02]  /*0020*/  LDCU.64 UR6, c[0x0][0x358] ;  /* 0x00006b00ff0677ac */ /* 0x000e240008000a00 */
[----:B0-----:R-:W2:Y:S02]  /*0030*/  LDG.E.U8 R0, desc[UR6][R2.64] ;  /* 0x0000000602007981 */ /* 0x001ea4000c1e1100 */
[----:B--2---:R-:W-:-:S13]  /*0040*/  ISETP.NE.AND P0, PT, R0, RZ, PT ;  /* 0x000000ff0000720c */ /* 0x004fda0003f05270 */
[----:B------:R-:W-:Y:S05]  /*0050*/  @!P0 EXIT ;  /* 0x000000000000894d */ /* 0x000fea0003800000 */
[----:B------:R-:W-:Y:S01]  /*0060*/  PRMT R7, R0, 0x7610, R7 ;  /* 0x0000761000077816 */ /* 0x000fe20000000007 */
[----:B------:R-:W0:Y:S01]  /*0070*/  LDCU.64 UR10, c[0x0][0x388] ;  /* 0x00007100ff0a77ac */ /* 0x000e220008000a00 */
[----:B------:R-:W-:-:S05]  /*0080*/  UMOV UR4, URZ ;  /* 0x000000ff00047c82 */ /* 0x000fca0008000000 */
.L_x_1:
[----:B0-----:R-:W-:-:S04]  /*0090*/  UIADD3 UR5, UP0, UPT, UR4, UR10, URZ ;  /* 0x0000000a04057290 */ /* 0x001fc8000ff1e0ff */
[----:B------:R-:W-:Y:S02]  /*00a0*/  UIADD3.X UR8, UPT, UPT, URZ, UR11, URZ, UP0, !UPT ;  /* 0x0000000bff087290 */ /* 0x000fe400087fe4ff */
[----:B------:R-:W-:-:S04]  /*00b0*/  IMAD.U32 R4, RZ, RZ, UR5 ;  /* 0x00000005ff047e24 */ /* 0x000fc8000f8e00ff */
[----:B------:R-:W-:-:S05]  /*00c0*/  IMAD.U32 R5, RZ, RZ, UR8 ;  /* 0x00000008ff057e24 */ /* 0x000fca000f8e00ff */
[----:B------:R0:W-:Y:S04]  /*00d0*/  STG.E.U8 desc[UR6][R4.64], R7 ;  /* 0x0000000704007986 */ /* 0x0001e8000c101106 */
[----:B------:R-:W0:Y:S04]  /*00e0*/  LDG.E.64 R2, desc[UR6][R2.64+0x8] ;  /* 0x0000080602027981 */ /* 0x000e28000c1e1b00 */
[----:B0-----:R-:W2:Y:S01]  /*00f0*/  LDG.E.U8 R7, desc[UR6][R2.64] ;  /* 0x0000000602077981 */ /* 0x001ea2000c1e1100 */
[----:B------:R-:W-:Y:S01]  /*0100*/  UIADD3 UR4, UPT, UPT, UR4, 0x1, URZ ;  /* 0x0000000104047890 */ /* 0x000fe2000fffe0ff */
[----:B--2---:R-:W-:-:S13]  /*0110*/  ISETP.NE.AND P0, PT, R7, RZ, PT ;  /* 0x000000ff0700720c */ /* 0x004fda0003f05270 */
[----:B------:R-:W-:Y:S05]  /*0120*/  @P0 BRA `(.L_x_1) ;  /* 0xfffffffc00d80947 */ /* 0x000fea000383ffff */
[----:B------:R-:W-:Y:S05]  /*0130*/  EXIT ;  /* 0x000000000000794d */ /* 0x000fea0003800000 */
.L_x_2:
        /* <DEDUP_REMOVED lines=12> */
.L_x_4:


//--------------------- .nv.shared.reserved.0     --------------------------
	.section	.nv.shared.reserved.0,"aw",@nobits
	.weak		__nv_reservedSMEM_offset_0_alias
	.size		__nv_reservedSMEM_offset_0_alias, 0, 64
	.other		__nv_reservedSMEM_offset_0_alias,@"STO_CUDA_RESERVED_SHARED STV_DEFAULT"
__nv_reservedSMEM_offset_0_alias:
	.zero		0
	.zero		64


//--------------------- .nv.global                --------------------------
	.section	.nv.global,"aw",@nobits
.nv.global:
	.type		_ZN34_INTERNAL_0895572f_4_k_cu_f4bccf6d6thrust24THRUST_300001_SM_1000_NS12placeholders2_8E,@object
	.size		_ZN34_INTERNAL_0895572f_4_k_cu_f4bccf6d6thrust24THRUST_300001_SM_1000_NS12placeholders2_8E,(_ZN34_INTERNAL_0895572f_4_k_cu_f4bccf6d4cuda3std3__436_GLOBAL__N__0895572f_4_k_cu_f4bccf6d6ignoreE - _ZN34_INTERNAL_0895572f_4_k_cu_f4bccf6d6thrust24THRUST_300001_SM_1000_NS12placeholders2_8E)
_ZN34_INTERNAL_0895572f_4_k_cu_f4bccf6d6thrust24THRUST_300001_SM_1000_NS12placeholders2_8E:
	.zero		1
	.type		_ZN34_INTERNAL_0895572f_4_k_cu_f4bccf6d4cuda3std3__436_GLOBAL__N__0895572f_4_k_cu_f4bccf6d6ignoreE,@object
	.size		_ZN34_INTERNAL_0895572f_4_k_cu_f4bccf6d4cuda3std3__436_GLOBAL__N__0895572f_4_k_cu_f4bccf6d6ignoreE,(_ZN34_INTERNAL_0895572f_4_k_cu_f4bccf6d4cuda3std6ranges3__45__cpo4dataE - _ZN34_INTERNAL_0895572f_4_k_cu_f4bccf6d4cuda3std3__436_GLOBAL__N__0895572f_4_k_cu_f4bccf6d6ignoreE)
_ZN34_INTERNAL_0895572f_4_k_cu_f4bccf6d4cuda3std3__436_GLOBAL__N__0895572f_4_k_cu_f4bccf6d6ignoreE:
	.zero		1
	.type		_ZN34_INTERNAL_0895572f_4_k_cu_f4bccf6d4cuda3std6ranges3__45__cpo4dataE,@object
	.size		_ZN34_INTERNAL_0895572f_4_k_cu_f4bccf6d4cuda3std6ranges3__45__cpo4dataE,(_ZN34_INTERNAL_0895572f_4_k_cu_f4bccf6d6thrust24THRUST_300001_SM_1000_NS6system3cpp3parE - _ZN34_INTERNAL_0895572f_4_k_cu_f4bccf6d4cuda3std6ranges3__45__cpo4dataE)
_ZN34_INTERNAL_0895572f_4_k_cu_f4bccf6d4cuda3std6ranges3__45__cpo4dataE:
	.zero		1
	.type		_ZN34_INTERNAL_0895572f_4_k_cu_f4bccf6d6thrust24THRUST_300001_SM_1000_NS6system3cpp3parE,@object
	.size		_ZN34_INTERNAL_0895572f_4_k_cu_f4bccf6d6thrust24THRUST_300001_SM_1000_NS6system3cpp3parE,(_ZN34_INTERNAL_0895572f_4_k_cu_f4bccf6d4cuda3std3__45__cpo5beginE - _ZN34_INTERNAL_0895572f_4_k_cu_f4bccf6d6thrust24THRUST_300001_SM_1000_NS6system3cpp3parE)
_ZN34_INTERNAL_0895572f_4_k_cu_f4bccf6d6thrust24THRUST_300001_SM_1000_NS6system3cpp3parE:
	.zero		1
	.type		_ZN34_INTERNAL_0895572f_4_k_cu_f4bccf6d4cuda3std3__45__cpo5beginE,@object
	.size		_ZN34_INTERNAL_0895572f_4_k_cu_f4bccf6d4cuda3std3__45__cpo5beginE,(_ZN34_INTERNAL_0895572f_4_k_cu_f4bccf6d4cuda3std6ranges3__45__cpo5beginE - _ZN34_INTERNAL_0895572f_4_k_cu_f4bccf6d4cuda3std3__45__cpo5beginE)
_ZN34_INTERNAL_0895572f_4_k_cu_f4bccf6d4cuda3std3__45__cpo5beginE:
	.zero		1
	.type		_ZN34_INTERNAL_0895572f_4_k_cu_f4bccf6d4cuda3std6ranges3__45__cpo5beginE,@object
	.size		_ZN34_INTERNAL_0895572f_4_k_cu_f4bccf6d4cuda3std6ranges3__45__cpo5beginE,(_ZN34_INTERNAL_0895572f_4_k_cu_f4bccf6d6thrust24THRUST_300001_SM_1000_NS6deviceE - _ZN34_INTERNAL_0895572f_4_k_cu_f4bccf6d4cuda3std6ranges3__45__cpo5beginE)
_ZN34_INTERNAL_0895572f_4_k_cu_f4bccf6d4cuda3std6ranges3__45__cpo5beginE:
	.zero		1
	.type		_ZN34_INTERNAL_0895572f_4_k_cu_f4bccf6d6thrust24THRUST_300001_SM_1000_NS6deviceE,@object
	.size		_ZN34_INTERNAL_0895572f_4_k_cu_f4bccf6d6thrust24THRUST_300001_SM_1000_NS6deviceE,(_ZN34_INTERNAL_0895572f_4_k_cu_f4bccf6d4cuda3std3__47nulloptE - _ZN34_INTERNAL_0895572f_4_k_cu_f4bccf6d6thrust24THRUST_300001_SM_1000_NS6deviceE)
_ZN34_INTERNAL_0895572f_4_k_cu_f4bccf6d6thrust24THRUST_300001_SM_1000_NS6deviceE:
	.zero		1
	.type		_ZN34_INTERNAL_0895572f_4_k_cu_f4bccf6d4cuda3std3__47nulloptE,@object
	.size		_ZN34_INTERNAL_0895572f_4_k_cu_f4bccf6d4cuda3std3__47nulloptE,(_ZN34_INTERNAL_0895572f_4_k_cu_f4bccf6d4cuda3std6ranges3__45__cpo8distanceE - _ZN34_INTERNAL_0895572f_4_k_cu_f4bccf6d4cuda3std3__47nulloptE)
_ZN34_INTERNAL_0895572f_4_k_cu_f4bccf6d4cuda3std3__47nulloptE:
	.zero		1
	.type		_ZN34_INTERNAL_0895572f_4_k_cu_f4bccf6d4cuda3std6ranges3__45__cpo8distanceE,@object
	.size		_ZN34_INTERNAL_0895572f_4_k_cu_f4bccf6d4cuda3std6ranges3__45__cpo8distanceE,(_ZN34_INTERNAL_0895572f_4_k_cu_f4bccf6d6thrust24THRUST_300001_SM_1000_NS12placeholders2_4E - _ZN34_INTERNAL_0895572f_4_k_cu_f4bccf6d4cuda3std6ranges3__45__cpo8distanceE)
_ZN34_INTERNAL_0895572f_4_k_cu_f4bccf6d4cuda3std6ranges3__45__cpo8distanceE:
	.zero		1
	.type		_ZN34_INTERNAL_0895572f_4_k_cu_f4bccf6d6thrust24THRUST_300001_SM_1000_NS12placeholders2_4E,@object
	.size		_ZN34_INTERNAL_0895572f_4_k_cu_f4bccf6d6thrust24THRUST_300001_SM_1000_NS12placeholders2_4E,(_ZN34_INTERNAL_0895572f_4_k_cu_f4bccf6d4cuda3std3__45__cpo6rbeginE - _ZN34_INTERNAL_0895572f_4_k_cu_f4bccf6d6thrust24THRUST_300001_SM_1000_NS12placeholders2_4E)
_ZN34_INTERNAL_0895572f_4_k_cu_f4bccf6d6thrust24THRUST_300001_SM_1000_NS12placeholders2_4E:
	.zero		1
	.type		_ZN34_INTERNAL_0895572f_4_k_cu_f4bccf6d4cuda3std3__45__cpo6rbeginE,@object
	.size		_ZN34_INTERNAL_0895572f_4_k_cu_f4bccf6d4cuda3std3__45__cpo6rbeginE,(_ZN34_INTERNAL_0895572f_4_k_cu_f4bccf6d4cuda3std6ranges3__45__cpo7advanceE - _ZN34_INTERNAL_0895572f_4_k_cu_f4bccf6d4cuda3std3__45__cpo6rbeginE)
_ZN34_INTERNAL_0895572f_4_k_cu_f4bccf6d4cuda3std3__45__cpo6rbeginE:
	.zero		1
	.type		_ZN34_INTERNAL_0895572f_4_k_cu_f4bccf6d4cuda3std6ranges3__45__cpo7advanceE,@object
	.size		_ZN34_INTERNAL_0895572f_4_k_cu_f4bccf6d4cuda3std6ranges3__45__cpo7advanceE,(_ZN34_INTERNAL_0895572f_4_k_cu_f4bccf6d6thrust24THRUST_300001_SM_1000_NS12placeholders3_10E - _ZN34_INTERNAL_0895572f_4_k_cu_f4bccf6d4cuda3std6ranges3__45__cpo7advanceE)
_ZN34_INTERNAL_0895572f_4_k_cu_f4bccf6d4cuda3std6ranges3__45__cpo7advanceE:
	.zero		1
	.type		_ZN34_INTERNAL_0895572f_4_k_cu_f4bccf6d6thrust24THRUST_300001_SM_1000_NS12placeholders3_10E,@object
	.size		_ZN34_INTERNAL_0895572f_4_k_cu_f4bccf6d6thrust24THRUST_300001_SM_1000_NS12placeholders3_10E,(_ZN34_INTERNAL_0895572f_4_k_cu_f4bccf6d4cuda3std3__48in_placeE - _ZN34_INTERNAL_0895572f_4_k_cu_f4bccf6d6thrust24THRUST_300001_SM_1000_NS12placeholders3_10E)
_ZN34_INTERNAL_0895572f_4_k_cu_f4bccf6d6thrust24THRUST_300001_SM_1000_NS12placeholders3_10E:
	.zero		1
	.type		_ZN34_INTERNAL_0895572f_4_k_cu_f4bccf6d4cuda3std3__48in_placeE,@object
	.size		_ZN34_INTERNAL_0895572f_4_k_cu_f4bccf6d4cuda3std3__48in_placeE,(_ZN34_INTERNAL_0895572f_4_k_cu_f4bccf6d4cuda3std6ranges3__45__cpo4sizeE - _ZN34_INTERNAL_0895572f_4_k_cu_f4bccf6d4cuda3std3__48in_placeE)
_ZN34_INTERNAL_0895572f_4_k_cu_f4bccf6d4cuda3std3__48in_placeE:
	.zero		1
	.type		_ZN34_INTERNAL_0895572f_4_k_cu_f4bccf6d4cuda3std6ranges3__45__cpo4sizeE,@object
	.size		_ZN34_INTERNAL_0895572f_4_k_cu_f4bccf6d4cuda3std6ranges3__45__cpo4sizeE,(_ZN34_INTERNAL_0895572f_4_k_cu_f4bccf6d6thrust24THRUST_300001_SM_1000_NS12placeholders2_2E - _ZN34_INTERNAL_0895572f_4_k_cu_f4bccf6d4cuda3std6ranges3__45__cpo4sizeE)
_ZN34_INTERNAL_0895572f_4_k_cu_f4bccf6d4cuda3std6ranges3__45__cpo4sizeE:
	.zero		1
	.type		_ZN34_INTERNAL_0895572f_4_k_cu_f4bccf6d6thrust24THRUST_300001_SM_1000_NS12placeholders2_2E,@object
	.size		_ZN34_INTERNAL_0895572f_4_k_cu_f4bccf6d6thrust24THRUST_300001_SM_1000_NS12placeholders2_2E,(_ZN34_INTERNAL_0895572f_4_k_cu_f4bccf6d4cuda3std3__45__cpo6cbeginE - _ZN34_INTERNAL_0895572f_4_k_cu_f4bccf6d6thrust24THRUST_300001_SM_1000_NS12placeholders2_2E)
_ZN34_INTERNAL_0895572f_4_k_cu_f4bccf6d6thrust24THRUST_300001_SM_1000_NS12placeholders2_2E:
	.zero		1
	.type		_ZN34_INTERNAL_0895572f_4_k_cu_f4bccf6d4cuda3std3__45__cpo6cbeginE,@object
	.size		_ZN34_INTERNAL_0895572f_4_k_cu_f4bccf6d4cuda3std3__45__cpo6cbeginE,(_ZN34_INTERNAL_0895572f_4_k_cu_f4bccf6d4cuda3std6ranges3__45__cpo6cbeginE - _ZN34_INTERNAL_0895572f_4_k_cu_f4bccf6d4cuda3std3__45__cpo6cbeginE)
_ZN34_INTERNAL_0895572f_4_k_cu_f4bccf6d4cuda3std3__45__cpo6cbeginE:
	.zero		1
	.type		_ZN34_INTERNAL_0895572f_4_k_cu_f4bccf6d4cuda3std6ranges3__45__cpo6cbeginE,@object
	.size		_ZN34_INTERNAL_0895572f_4_k_cu_f4bccf6d4cuda3std6ranges3__45__cpo6cbeginE,(_ZN34_INTERNAL_0895572f_4_k_cu_f4bccf6d6thrust24THRUST_300001_SM_1000_NS12placeholders2_6E - _ZN34_INTERNAL_0895572f_4_k_cu_f4bccf6d4cuda3std6ranges3__45__cpo6cbeginE)
_ZN34_INTERNAL_0895572f_4_k_cu_f4bccf6d4cuda3std6ranges3__45__cpo6cbeginE:
	.zero		1
	.type		_ZN34_INTERNAL_0895572f_4_k_cu_f4bccf6d6thrust24THRUST_300001_SM_1000_NS12placeholders2_6E,@object
	.size		_ZN34_INTERNAL_0895572f_4_k_cu_f4bccf6d6thrust24THRUST_300001_SM_1000_NS12placeholders2_6E,(_ZN34_INTERNAL_0895572f_4_k_cu_f4bccf6d4cuda3std3__45__cpo7crbeginE - _ZN34_INTERNAL_0895572f_4_k_cu_f4bccf6d6thrust24THRUST_300001_SM_1000_NS12placeholders2_6E)
_ZN34_INTERNAL_0895572f_4_k_cu_f4bccf6d6thrust24THRUST_300001_SM_1000_NS12placeholders2_6E:
	.zero		1
	.type		_ZN34_INTERNAL_0895572f_4_k_cu_f4bccf6d4cuda3std3__45__cpo7crbeginE,@object
	.size		_ZN34_INTERNAL_0895572f_4_k_cu_f4bccf6d4cuda3std3__45__cpo7crbeginE,(_ZN34_INTERNAL_0895572f_4_k_cu_f4bccf6d4cuda3std6ranges3__45__cpo4nextE - _ZN34_INTERNAL_0895572f_4_k_cu_f4bccf6d4cuda3std3__45__cpo7crbeginE)
_ZN34_INTERNAL_0895572f_4_k_cu_f4bccf6d4cuda3std3__45__cpo7crbeginE:
	.zero		1
	.type		_ZN34_INTERNAL_0895572f_4_k_cu_f4bccf6d4cuda3std6ranges3__45__cpo4nextE,@object
	.size		_ZN34_INTERNAL_0895572f_4_k_cu_f4bccf6d4cuda3std6ranges3__45__cpo4nextE,(_ZN34_INTERNAL_0895572f_4_k_cu_f4bccf6d4cuda3std6ranges3__45__cpo4swapE - _ZN34_INTERNAL_0895572f_4_k_cu_f4bccf6d4cuda3std6ranges3__45__cpo4nextE)
_ZN34_INTERNAL_0895572f_4_k_cu_f4bccf6d4cuda3std6ranges3__45__cpo4nextE:
	.zero		1
	.type		_ZN34_INTERNAL_0895572f_4_k_cu_f4bccf6d4cuda3std6ranges3__45__cpo4swapE,@object
	.size		_ZN34_INTERNAL_0895572f_4_k_cu_f4bccf6d4cuda3std6ranges3__45__cpo4swapE,(_ZN34_INTERNAL_0895572f_4_k_cu_f4bccf6d6thrust24THRUST_300001_SM_1000_NS8cuda_cub10par_nosyncE - _ZN34_INTERNAL_0895572f_4_k_cu_f4bccf6d4cuda3std6ranges3__45__cpo4swapE)
_ZN34_INTERNAL_0895572f_4_k_cu_f4bccf6d4cuda3std6ranges3__45__cpo4swapE:
	.zero		1
	.type		_ZN34_INTERNAL_0895572f_4_k_cu_f4bccf6d6thrust24THRUST_300001_SM_1000_NS8cuda_cub10par_nosyncE,@object
	.size		_ZN34_INTERNAL_0895572f_4_k_cu_f4bccf6d6thrust24THRUST_300001_SM_1000_NS8cuda_cub10par_nosyncE,(_ZN34_INTERNAL_0895572f_4_k_cu_f4bccf6d6thrust24THRUST_300001_SM_1000_NS3seqE - _ZN34_INTERNAL_0895572f_4_k_cu_f4bccf6d6thrust24THRUST_300001_SM_1000_NS8cuda_cub10par_nosyncE)
_ZN34_INTERNAL_0895572f_4_k_cu_f4bccf6d6thrust24THRUST_300001_SM_1000_NS8cuda_cub10par_nosyncE:
	.zero		1
	.type		_ZN34_INTERNAL_0895572f_4_k_cu_f4bccf6d6thrust24THRUST_300001_SM_1000_NS3seqE,@object
	.size		_ZN34_INTERNAL_0895572f_4_k_cu_f4bccf6d6thrust24THRUST_300001_SM_1000_NS3seqE,(_ZN34_INTERNAL_0895572f_4_k_cu_f4bccf6d4cuda3std3__420unreachable_sentinelE - _ZN34_INTERNAL_0895572f_4_k_cu_f4bccf6d6thrust24THRUST_300001_SM_1000_NS3seqE)
_ZN34_INTERNAL_0895572f_4_k_cu_f4bccf6d6thrust24THRUST_300001_SM_1000_NS3seqE:
	.zero		1
	.type		_ZN34_INTERNAL_0895572f_4_k_cu_f4bccf6d4cuda3std3__420unreachable_sentinelE,@object
	.size		_ZN34_INTERNAL_0895572f_4_k_cu_f4bccf6d4cuda3std3__420unreachable_sentinelE,(_ZN34_INTERNAL_0895572f_4_k_cu_f4bccf6d4cuda3std6ranges3__45__cpo5ssizeE - _ZN34_INTERNAL_0895572f_4_k_cu_f4bccf6d4cuda3std3__420unreachable_sentinelE)
_ZN34_INTERNAL_0895572f_4_k_cu_f4bccf6d4cuda3std3__420unreachable_sentinelE:
	.zero		1
	.type		_ZN34_INTERNAL_0895572f_4_k_cu_f4bccf6d4cuda3std6ranges3__45__cpo5ssizeE,@object
	.size		_ZN34_INTERNAL_0895572f_4_k_cu_f4bccf6d4cuda3std6ranges3__45__cpo5ssizeE,(_ZN34_INTERNAL_0895572f_4_k_cu_f4bccf6d6thrust24THRUST_300001_SM_1000_NS12placeholders2_3E - _ZN34_INTERNAL_0895572f_4_k_cu_f4bccf6d4cuda3std6ranges3__45__cpo5ssizeE)
_ZN34_INTERNAL_0895572f_4_k_cu_f4bccf6d4cuda3std6ranges3__45__cpo5ssizeE:
	.zero		1
	.type		_ZN34_INTERNAL_0895572f_4_k_cu_f4bccf6d6thrust24THRUST_300001_SM_1000_NS12placeholders2_3E,@object
	.size		_ZN34_INTERNAL_0895572f_4_k_cu_f4bccf6d6thrust24THRUST_300001_SM_1000_NS12placeholders2_3E,(_ZN34_INTERNAL_0895572f_4_k_cu_f4bccf6d4cuda3std3__45__cpo4cendE - _ZN34_INTERNAL_0895572f_4_k_cu_f4bccf6d6thrust24THRUST_300001_SM_1000_NS12placeholders2_3E)
_ZN34_INTERNAL_0895572f_4_k_cu_f4bccf6d6thrust24THRUST_300001_SM_1000_NS12placeholders2_3E:
	.zero		1
	.type		_ZN34_INTERNAL_0895572f_4_k_cu_f4bccf6d4cuda3std3__45__cpo4cendE,@object
	.size		_ZN34_INTERNAL_0895572f_4_k_cu_f4bccf6d4cuda3std3__45__cpo4cendE,(_ZN34_INTERNAL_0895572f_4_k_cu_f4bccf6d4cuda3std6ranges3__45__cpo4cendE - _ZN34_INTERNAL_0895572f_4_k_cu_f4bccf6d4cuda3std3__45__cpo4cendE)
_ZN34_INTERNAL_0895572f_4_k_cu_f4bccf6d4cuda3std3__45__cpo4cendE:
	.zero		1
	.type		_ZN34_INTERNAL_0895572f_4_k_cu_f4bccf6d4cuda3std6ranges3__45__cpo4cendE,@object
	.size		_ZN34_INTERNAL_0895572f_4_k_cu_f4bccf6d4cuda3std6ranges3__45__cpo4cendE,(_ZN34_INTERNAL_0895572f_4_k_cu_f4bccf6d6thrust24THRUST_300001_SM_1000_NS12placeholders2_7E - _ZN34_INTERNAL_0895572f_4_k_cu_f4bccf6d4cuda3std6ranges3__45__cpo4cendE)
_ZN34_INTERNAL_0895572f_4_k_cu_f4bccf6d4cuda3std6ranges3__45__cpo4cendE:
	.zero		1
	.type		_ZN34_INTERNAL_0895572f_4_k_cu_f4bccf6d6thrust24THRUST_300001_SM_1000_NS12placeholders2_7E,@object
	.size		_ZN34_INTERNAL_0895572f_4_k_cu_f4bccf6d6thrust24THRUST_300001_SM_1000_NS12placeholders2_7E,(_ZN34_INTERNAL_0895572f_4_k_cu_f4bccf6d4cuda3std3__45__cpo5crendE - _ZN34_INTERNAL_0895572f_4_k_cu_f4bccf6d6thrust24THRUST_300001_SM_1000_NS12placeholders2_7E)
_ZN34_INTERNAL_0895572f_4_k_cu_f4bccf6d6thrust24THRUST_300001_SM_1000_NS12placeholders2_7E:
	.zero		1
	.type		_ZN34_INTERNAL_0895572f_4_k_cu_f4bccf6d4cuda3std3__45__cpo5crendE,@object
	.size		_ZN34_INTERNAL_0895572f_4_k_cu_f4bccf6d4cuda3std3__45__cpo5crendE,(_ZN34_INTERNAL_0895572f_4_k_cu_f4bccf6d4cuda3std6ranges3__45__cpo4prevE - _ZN34_INTERNAL_0895572f_4_k_cu_f4bccf6d4cuda3std3__45__cpo5crendE)
_ZN34_INTERNAL_0895572f_4_k_cu_f4bccf6d4cuda3std3__45__cpo5crendE:
	.zero		1
	.type		_ZN34_INTERNAL_0895572f_4_k_cu_f4bccf6d4cuda3std6ranges3__45__cpo4prevE,@object
	.size		_ZN34_INTERNAL_0895572f_4_k_cu_f4bccf6d4cuda3std6ranges3__45__cpo4prevE,(_ZN34_INTERNAL_0895572f_4_k_cu_f4bccf6d4cuda3std6ranges3__45__cpo9iter_moveE - _ZN34_INTERNAL_0895572f_4_k_cu_f4bccf6d4cuda3std6ranges3__45__cpo4prevE)
_ZN34_INTERNAL_0895572f_4_k_cu_f4bccf6d4cuda3std6ranges3__45__cpo4prevE:
	.zero		1
	.type		_ZN34_INTERNAL_0895572f_4_k_cu_f4bccf6d4cuda3std6ranges3__45__cpo9iter_moveE,@object
	.size		_ZN34_INTERNAL_0895572f_4_k_cu_f4bccf6d4cuda3std6ranges3__45__cpo9iter_moveE,(_ZN34_INTERNAL_0895572f_4_k_cu_f4bccf6d6thrust24THRUST_300001_SM_1000_NS6system6detail10sequential3seqE - _ZN34_INTERNAL_0895572f_4_k_cu_f4bccf6d4cuda3std6ranges3__45__cpo9iter_moveE)
_ZN34_INTERNAL_0895572f_4_k_cu_f4bccf6d4cuda3std6ranges3__45__cpo9iter_moveE:
	.zero		1
	.type		_ZN34_INTERNAL_0895572f_4_k_cu_f4bccf6d6thrust24THRUST_300001_SM_1000_NS6system6detail10sequential3seqE,@object
	.size		_ZN34_INTERNAL_0895572f_4_k_cu_f4bccf6d6thrust24THRUST_300001_SM_1000_NS6system6detail10sequential3seqE,(_ZN34_INTERNAL_0895572f_4_k_cu_f4bccf6d6thrust24THRUST_300001_SM_1000_NS12placeholders2_9E - _ZN34_INTERNAL_0895572f_4_k_cu_f4bccf6d6thrust24THRUST_300001_SM_1000_NS6system6detail10sequential3seqE)
_ZN34_INTERNAL_0895572f_4_k_cu_f4bccf6d6thrust24THRUST_300001_SM_1000_NS6system6detail10sequential3seqE:
	.zero		1
	.type		_ZN34_INTERNAL_0895572f_4_k_cu_f4bccf6d6thrust24THRUST_300001_SM_1000_NS12placeholders2_9E,@object
	.size		_ZN34_INTERNAL_0895572f_4_k_cu_f4bccf6d6thrust24THRUST_300001_SM_1000_NS12placeholders2_9E,(_ZN34_INTERNAL_0895572f_4_k_cu_f4bccf6d4cuda3std3__419piecewise_constructE - _ZN34_INTERNAL_0895572f_4_k_cu_f4bccf6d6thrust24THRUST_300001_SM_1000_NS12placeholders2_9E)
_ZN34_INTERNAL_0895572f_4_k_cu_f4bccf6d6thrust24THRUST_300001_SM_1000_NS12placeholders2_9E:
	.zero		1
	.type		_ZN34_INTERNAL_0895572f_4_k_cu_f4bccf6d4cuda3std3__419piecewise_constructE,@object
	.size		_ZN34_INTERNAL_0895572f_4_k_cu_f4bccf6d4cuda3std3__419piecewise_constructE,(_ZN34_INTERNAL_0895572f_4_k_cu_f4bccf6d4cuda3std6ranges3__45__cpo5cdataE - _ZN34_INTERNAL_0895572f_4_k_cu_f4bccf6d4cuda3std3__419piecewise_constructE)
_ZN34_INTERNAL_0895572f_4_k_cu_f4bccf6d4cuda3std3__419piecewise_constructE:
	.zero		1
	.type		_ZN34_INTERNAL_0895572f_4_k_cu_f4bccf6d4cuda3std6ranges3__45__cpo5cdataE,@object
	.size		_ZN34_INTERNAL_0895572f_4_k_cu_f4bccf6d4cuda3std6ranges3__45__cpo5cdataE,(_ZN34_INTERNAL_0895572f_4_k_cu_f4bccf6d6thrust24THRUST_300001_SM_1000_NS12placeholders2_1E - _ZN34_INTERNAL_0895572f_4_k_cu_f4bccf6d4cuda3std6ranges3__45__cpo5cdataE)
_ZN34_INTERNAL_0895572f_4_k_cu_f4bccf6d4cuda3std6ranges3__45__cpo5cdataE:
	.zero		1
	.type		_ZN34_INTERNAL_0895572f_4_k_cu_f4bccf6d6thrust24THRUST_300001_SM_1000_NS12placeholders2_1E,@object
	.size		_ZN34_INTERNAL_0895572f_4_k_cu_f4bccf6d6thrust24THRUST_300001_SM_1000_NS12placeholders2_1E,(_ZN34_INTERNAL_0895572f_4_k_cu_f4bccf6d4cuda3std3__45__cpo3endE - _ZN34_INTERNAL_0895572f_4_k_cu_f4bccf6d6thrust24THRUST_300001_SM_1000_NS12placeholders2_1E)
_ZN34_INTERNAL_0895572f_4_k_cu_f4bccf6d6thrust24THRUST_300001_SM_1000_NS12placeholders2_1E:
	.zero		1
	.type		_ZN34_INTERNAL_0895572f_4_k_cu_f4bccf6d4cuda3std3__45__cpo3endE,@object
	.size		_ZN34_INTERNAL_0895572f_4_k_cu_f4bccf6d4cuda3std3__45__cpo3endE,(_ZN34_INTERNAL_0895572f_4_k_cu_f4bccf6d4cuda3std6ranges3__45__cpo3endE - _ZN34_INTERNAL_0895572f_4_k_cu_f4bccf6d4cuda3std3__45__cpo3endE)
_ZN34_INTERNAL_0895572f_4_k_cu_f4bccf6d4cuda3std3__45__cpo3endE:
	.zero		1
	.type		_ZN34_INTERNAL_0895572f_4_k_cu_f4bccf6d4cuda3std6ranges3__45__cpo3endE,@object
	.size		_ZN34_INTERNAL_0895572f_4_k_cu_f4bccf6d4cuda3std6ranges3__45__cpo3endE,(_ZN34_INTERNAL_0895572f_4_k_cu_f4bccf6d6thrust24THRUST_300001_SM_1000_NS12placeholders2_5E - _ZN34_INTERNAL_0895572f_4_k_cu_f4bccf6d4cuda3std6ranges3__45__cpo3endE)
_ZN34_INTERNAL_0895572f_4_k_cu_f4bccf6d4cuda3std6ranges3__45__cpo3endE:
	.zero		1
	.type		_ZN34_INTERNAL_0895572f_4_k_cu_f4bccf6d6thrust24THRUST_300001_SM_1000_NS12placeholders2_5E,@object
	.size		_ZN34_INTERNAL_0895572f_4_k_cu_f4bccf6d6thrust24THRUST_300001_SM_1000_NS12placeholders2_5E,(_ZN34_INTERNAL_0895572f_4_k_cu_f4bccf6d4cuda3std3__45__cpo4rendE - _ZN34_INTERNAL_0895572f_4_k_cu_f4bccf6d6thrust24THRUST_300001_SM_1000_NS12placeholders2_5E)
_ZN34_INTERNAL_0895572f_4_k_cu_f4bccf6d6thrust24THRUST_300001_SM_1000_NS12placeholders2_5E:
	.zero		1
	.type		_ZN34_INTERNAL_0895572f_4_k_cu_f4bccf6d4cuda3std3__45__cpo4rendE,@object
	.size		_ZN34_INTERNAL_0895572f_4_k_cu_f4bccf6d4cuda3std3__45__cpo4rendE,(_ZN34_INTERNAL_0895572f_4_k_cu_f4bccf6d4cuda3std6ranges3__45__cpo9iter_swapE - _ZN34_INTERNAL_0895572f_4_k_cu_f4bccf6d4cuda3std3__45__cpo4rendE)
_ZN34_INTERNAL_0895572f_4_k_cu_f4bccf6d4cuda3std3__45__cpo4rendE:
	.zero		1
	.type		_ZN34_INTERNAL_0895572f_4_k_cu_f4bccf6d4cuda3std6ranges3__45__cpo9iter_swapE,@object
	.size		_ZN34_INTERNAL_0895572f_4_k_cu_f4bccf6d4cuda3std6ranges3__45__cpo9iter_swapE,(_ZN34_INTERNAL_0895572f_4_k_cu_f4bccf6d4cuda3std3__48unexpectE - _ZN34_INTERNAL_0895572f_4_k_cu_f4bccf6d4cuda3std6ranges3__45__cpo9iter_swapE)
_ZN34_INTERNAL_0895572f_4_k_cu_f4bccf6d4cuda3std6ranges3__45__cpo9iter_swapE:
	.zero		1
	.type		_ZN34_INTERNAL_0895572f_4_k_cu_f4bccf6d4cuda3std3__48unexpectE,@object
	.size		_ZN34_INTERNAL_0895572f_4_k_cu_f4bccf6d4cuda3std3__48unexpectE,(_ZN34_INTERNAL_0895572f_4_k_cu_f4bccf6d6thrust24THRUST_300001_SM_1000_NS8cuda_cub3parE - _ZN34_INTERNAL_0895572f_4_k_cu_f4bccf6d4cuda3std3__48unexpectE)
_ZN34_INTERNAL_0895572f_4_k_cu_f4bccf6d4cuda3std3__48unexpectE:
	.zero		1
	.type		_ZN34_INTERNAL_0895572f_4_k_cu_f4bccf6d6thrust24THRUST_300001_SM_1000_NS8cuda_cub3parE,@object
	.size		_ZN34_INTERNAL_0895572f_4_k_cu_f4bccf6d6thrust24THRUST_300001_SM_1000_NS8cuda_cub3parE,(.L_29 - _ZN34_INTERNAL_0895572f_4_k_cu_f4bccf6d6thrust24THRUST_300001_SM_1000_NS8cuda_cub3parE)
_ZN34_INTERNAL_0895572f_4_k_cu_f4bccf6d6thrust24THRUST_300001_SM_1000_NS8cuda_cub3parE:
	.zero		1
.L_29:


//--------------------- .nv.constant0._ZN3cub18CUB_300001_SM_10006detail11EmptyKernelIvEEvv --------------------------
	.section	.nv.constant0._ZN3cub18CUB_300001_SM_10006detail11EmptyKernelIvEEvv,"a",@progbits
	.sectionflags	@""
	.align	4
.nv.constant0._ZN3cub18CUB_300001_SM_10006detail11EmptyKernelIvEEvv:
	.zero		896


//--------------------- .nv.constant0._Z6kernelP4nodePcPii --------------------------
	.section	.nv.constant0._Z6kernelP4nodePcPii,"a",@progbits
	.sectionflags	@""
	.align	4
.nv.constant0._Z6kernelP4nodePcPii:
	.zero		924


//--------------------- SYMBOLS --------------------------

	.type		.nv.reservedSmem.offset0,@object
	.size		.nv.reservedSmem.offset0,0x4
